	.headerflags	@"EF_CUDA_TEXMODE_UNIFIED EF_CUDA_64BIT_ADDRESS EF_CUDA_ACCELERATORS EF_CUDA_SM90 EF_CUDA_VIRTUAL_SM(EF_CUDA_SM90)"
	.elftype	@"ET_EXEC"


//--------------------- .nv.info                  --------------------------
	.section	.nv.info,"",@"SHT_CUDA_INFO"
	.align	4


	//----- nvinfo : EIATTR_REGCOUNT
	.align		4
        /*0000*/ 	.byte	0x04, 0x2f
        /*0002*/ 	.short	(.L_1 - .L_0)
	.align		4
.L_0:
        /*0004*/ 	.word	index@(triton_poi_fused_convolution_24)
        /*0008*/ 	.word	0x0000000c


	//----- nvinfo : EIATTR_MIN_STACK_SIZE
	.align		4
.L_1:
        /*000c*/ 	.byte	0x04, 0x12
        /*000e*/ 	.short	(.L_3 - .L_2)
	.align		4
.L_2:
        /*0010*/ 	.word	index@(triton_poi_fused_convolution_24)
        /*0014*/ 	.word	0x00000000


	//----- nvinfo : EIATTR_FRAME_SIZE
	.align		4
.L_3:
        /*0018*/ 	.byte	0x04, 0x11
        /*001a*/ 	.short	(.L_5 - .L_4)
	.align		4
.L_4:
        /*001c*/ 	.word	index@(triton_poi_fused_convolution_24)
        /*0020*/ 	.word	0x00000000


	//----- nvinfo : EIATTR_MIN_STACK_SIZE
	.align		4
.L_5:
        /*0024*/ 	.byte	0x04, 0x12
        /*0026*/ 	.short	(.L_7 - .L_6)
	.align		4
.L_6:
        /*0028*/ 	.word	index@(triton_poi_fused_convolution_24)
        /*002c*/ 	.word	0x00000000
.L_7:


//--------------------- .nv.info.triton_poi_fused_convolution_24 --------------------------
	.section	.nv.info.triton_poi_fused_convolution_24,"",@"SHT_CUDA_INFO"
	.sectionflags	@""
	.align	4


	//----- nvinfo : EIATTR_CUDA_API_VERSION
	.align		4
        /*0000*/ 	.byte	0x04, 0x37
        /*0002*/ 	.short	(.L_9 - .L_8)
.L_8:
        /*0004*/ 	.word	0x0000007c


	//----- nvinfo : EIATTR_KPARAM_INFO
	.align		4
.L_9:
        /*0008*/ 	.byte	0x04, 0x17
        /*000a*/ 	.short	(.L_11 - .L_10)
.L_10:
        /*000c*/ 	.word	0x00000000
        /*0010*/ 	.short	0x0002
        /*0012*/ 	.short	0x0010
        /*0014*/ 	.byte	0x00, 0xf0, 0x11, 0x00


	//----- nvinfo : EIATTR_KPARAM_INFO
	.align		4
.L_11:
        /*0018*/ 	.byte	0x04, 0x17
        /*001a*/ 	.short	(.L_13 - .L_12)
.L_12:
        /*001c*/ 	.word	0x00000000
        /*0020*/ 	.short	0x0001
        /*0022*/ 	.short	0x0008
        /*0024*/ 	.byte	0x00, 0xf4, 0x21, 0x00


	//----- nvinfo : EIATTR_KPARAM_INFO
	.align		4
.L_13:
        /*0028*/ 	.byte	0x04, 0x17
        /*002a*/ 	.short	(.L_15 - .L_14)
.L_14:
        /*002c*/ 	.word	0x00000000
        /*0030*/ 	.short	0x0000
        /*0032*/ 	.short	0x0000
        /*0034*/ 	.byte	0x00, 0xf4, 0x21, 0x00


	//----- nvinfo : EIATTR_SPARSE_MMA_MASK
	.align		4
.L_15:
        /*0038*/ 	.byte	0x03, 0x50
        /*003a*/ 	.short	0x0000


	//----- nvinfo : EIATTR_MAXREG_COUNT
	.align		4
        /*003c*/ 	.byte	0x03, 0x1b
        /*003e*/ 	.short	0x00ff


	//----- nvinfo : EIATTR_EXIT_INSTR_OFFSETS
	.align		4
        /*0040*/ 	.byte	0x04, 0x1c
        /*0042*/ 	.short	(.L_17 - .L_16)


	//   ....[0]....
.L_16:
        /*0044*/ 	.word	0x00000170


	//   ....[1]....
        /*0048*/ 	.word	0x00000190


	//----- nvinfo : EIATTR_REQNTID
	.align		4
.L_17:
        /*004c*/ 	.byte	0x04, 0x10
        /*004e*/ 	.short	(.L_19 - .L_18)
.L_18:
        /*0050*/ 	.word	0x00000080
        /*0054*/ 	.word	0x00000001
        /*0058*/ 	.word	0x00000001


	//----- nvinfo : EIATTR_CBANK_PARAM_SIZE
	.align		4
.L_19:
        /*005c*/ 	.byte	0x03, 0x19
        /*005e*/ 	.short	0x0014


	//----- nvinfo : EIATTR_PARAM_CBANK
	.align		4
        /*0060*/ 	.byte	0x04, 0x0a
        /*0062*/ 	.short	(.L_21 - .L_20)
	.align		4
.L_20:
        /*0064*/ 	.word	index@(.nv.constant0.triton_poi_fused_convolution_24)
        /*0068*/ 	.short	0x0210
        /*006a*/ 	.short	0x0014


	//----- nvinfo : EIATTR_SW_WAR
	.align		4
.L_21:
        /*006c*/ 	.byte	0x04, 0x36
        /*006e*/ 	.short	(.L_23 - .L_22)
.L_22:
        /*0070*/ 	.word	0x00000008
.L_23:


//--------------------- .nv.callgraph             --------------------------
	.section	.nv.callgraph,"",@"SHT_CUDA_CALLGRAPH"
	.align	4
	.sectionentsize	8
	.align		4
        /*0000*/ 	.word	0x00000000
	.align		4
        /*0004*/ 	.word	0xffffffff
	.align		4
        /*0008*/ 	.word	0x00000000
	.align		4
        /*000c*/ 	.word	0xfffffffe
	.align		4
        /*0010*/ 	.word	0x00000000
	.align		4
        /*0014*/ 	.word	0xfffffffd
	.align		4
        /*0018*/ 	.word	0x00000000
	.align		4
        /*001c*/ 	.word	0xfffffffc


//--------------------- .text.triton_poi_fused_convolution_24 --------------------------
	.section	.text.triton_poi_fused_convolution_24,"ax",@progbits
	.align	128
        .global         triton_poi_fused_convolution_24
        .type           triton_poi_fused_convolution_24,@function
        .size           triton_poi_fused_convolution_24,(.L_x_1 - triton_poi_fused_convolution_24)
        .other          triton_poi_fused_convolution_24,@"STO_CUDA_ENTRY STV_DEFAULT"
triton_poi_fused_convolution_24:
.text.triton_poi_fused_convolution_24:
[----:B------:R-:W0:Y:S02]  /*0000*/  LDC R1, c[0x0][0x28] ;  /* 0x00000a00ff017b82 */ /* 0x000e240000000800 */
[----:B------:R-:W1:Y:S01]  /*0010*/  S2R R0, SR_TID.X ;  /* 0x0000000000007919 */ /* 0x000e620000002100 */
[----:B------:R-:W2:Y:S01]  /*0020*/  LDC.64 R2, c[0x0][0x210] ;  /* 0x00008400ff027b82 */ /* 0x000ea20000000a00 */
[----:B------:R-:W-:Y:S01]  /*0030*/  ULDC.64 UR4, c[0x0][0x208] ;  /* 0x0000820000047ab9 */ /* 0x000fe20000000a00 */
[----:B------:R-:W3:Y:S01]  /*0040*/  S2R R7, SR_CTAID.X ;  /* 0x0000000000077919 */ /* 0x000ee20000002500 */
[----:B-1----:R-:W-:Y:S02]  /*0050*/  LOP3.LUT R0, R0, 0x7f, RZ, 0xc0, !PT ;  /* 0x0000007f00007812 */ /* 0x002fe400078ec0ff */
[----:B---3--:R-:W-:-:S03]  /*0060*/  SHF.R.S32.HI R4, RZ, 0x18, R7 ;  /* 0x00000018ff047819 */ /* 0x008fc60000011407 */
[----:B------:R-:W-:Y:S01]  /*0070*/  IMAD R7, R7, 0x80, R0 ;  /* 0x0000008007077824 */ /* 0x000fe200078e0200 */
[----:B------:R-:W-:-:S03]  /*0080*/  SGXT R0, R4, 0x1 ;  /* 0x000000010400781a */ /* 0x000fc60000000200 */
[C---:B--2---:R-:W-:Y:S01]  /*0090*/  IMAD.WIDE R2, R7.reuse, 0x4, R2 ;  /* 0x0000000407027825 */ /* 0x044fe200078e0202 */
[----:B------:R-:W1:Y:S01]  /*00a0*/  LDC.64 R4, c[0x0][0x218] ;  /* 0x00008600ff047b82 */ /* 0x000e620000000a00 */
[----:B------:R-:W-:Y:S02]  /*00b0*/  ISETP.GE.AND P0, PT, R7, 0x800, PT ;  /* 0x000008000700780c */ /* 0x000fe40003f06270 */
[----:B------:R-:W-:Y:S01]  /*00c0*/  LEA.HI R0, R0, R7, RZ, 0x8 ;  /* 0x0000000700007211 */ /* 0x000fe200078f40ff */
[----:B------:R-:W-:-:S03]  /*00d0*/  IMAD.MOV.U32 R7, RZ, RZ, RZ ;  /* 0x000000ffff077224 */ /* 0x000fc600078e00ff */
[----:B------:R-:W-:-:S04]  /*00e0*/  SHF.R.S32.HI R9, RZ, 0x8, R0 ;  /* 0x00000008ff097819 */ /* 0x000fc80000011400 */
[----:B------:R-:W-:-:S04]  /*00f0*/  LEA.HI R0, R0, R9, RZ, 0x1 ;  /* 0x0000000900007211 */ /* 0x000fc800078f08ff */
[----:B------:R-:W-:-:S05]  /*0100*/  LOP3.LUT R0, R0, 0xfffffffe, RZ, 0xc0, !PT ;  /* 0xfffffffe00007812 */ /* 0x000fca00078ec0ff */
[----:B------:R-:W-:Y:S02]  /*0110*/  IMAD.IADD R9, R9, 0x1, -R0 ;  /* 0x0000000109097824 */ /* 0x000fe400078e0a00 */
[----:B------:R-:W-:Y:S02]  /*0120*/  IMAD.MOV.U32 R0, RZ, RZ, RZ ;  /* 0x000000ffff007224 */ /* 0x000fe400078e00ff */
[----:B-1----:R-:W-:-:S04]  /*0130*/  IMAD.WIDE R4, R9, 0x4, R4 ;  /* 0x0000000409047825 */ /* 0x002fc800078e0204 */
[----:B------:R-:W2:Y:S04]  /*0140*/  @!P0 LDG.E R0, desc[UR4][R2.64] ;  /* 0x0000000402008981 */ /* 0x000ea8000c1e1900 */
[----:B------:R-:W2:Y:S02]  /*0150*/  @!P0 LDG.E.EL R7, desc[UR4][R4.64] ;  /* 0x0000000404078981 */ /* 0x000ea4000c2e1900 */
[----:B--2---:R-:W-:Y:S01]  /*0160*/  FADD R7, R7, R0 ;  /* 0x0000000007077221 */ /* 0x004fe20000000000 */
[----:B------:R-:W-:Y:S06]  /*0170*/  @P0 EXIT ;  /* 0x000000000000094d */ /* 0x000fec0003800000 */
[----:B------:R-:W-:Y:S01]  /*0180*/  STG.E desc[UR4][R2.64], R7 ;  /* 0x0000000702007986 */ /* 0x000fe2000c101904 */
[----:B------:R-:W-:Y:S05]  /*0190*/  EXIT ;  /* 0x000000000000794d */ /* 0x000fea0003800000 */
.L_x_0:
[----:B------:R-:W-:-:S00]  /*01a0*/  BRA `(.L_x_0) ;  /* 0xfffffffc00fc7947 */ /* 0x000fc0000383ffff */
[----:B------:R-:W-:-:S00]  /*01b0*/  NOP ;  /* 0x0000000000007918 */ /* 0x000fc00000000000 */
        /* <DEDUP_REMOVED lines=12> */
.L_x_1:


//--------------------- .nv.constant0.triton_poi_fused_convolution_24 --------------------------
	.section	.nv.constant0.triton_poi_fused_convolution_24,"a",@progbits
	.sectionflags	@""
	.align	4
.nv.constant0.triton_poi_fused_convolution_24:
	.zero		548
